//
// Generated by NVIDIA NVVM Compiler
//
// Compiler Build ID: CL-36424714
// Cuda compilation tools, release 13.0, V13.0.88
// Based on NVVM 20.0.0
//

.version 9.0
.target sm_100
.address_size 64

	// .globl	_Z16precision_kernelPfPKfi

.visible .entry _Z16precision_kernelPfPKfi(
	.param .u64 .ptr .align 1 _Z16precision_kernelPfPKfi_param_0,
	.param .u64 .ptr .align 1 _Z16precision_kernelPfPKfi_param_1,
	.param .u32 _Z16precision_kernelPfPKfi_param_2
)
{
	.reg .pred 	%p<4>;
	.reg .b32 	%r<7>;
	.reg .b32 	%f<20>;
	.reg .b64 	%rd<8>;

	ld.param.u64 	%rd1, [_Z16precision_kernelPfPKfi_param_0];
	ld.param.u64 	%rd2, [_Z16precision_kernelPfPKfi_param_1];
	ld.param.u32 	%r2, [_Z16precision_kernelPfPKfi_param_2];
	mov.u32 	%r3, %ctaid.x;
	mov.u32 	%r4, %ntid.x;
	mov.u32 	%r5, %tid.x;
	mad.lo.s32 	%r1, %r3, %r4, %r5;
	setp.ge.s32 	%p1, %r1, %r2;
	@%p1 bra 	$L__BB0_2;
	cvta.to.global.u64 	%rd3, %rd2;
	cvta.to.global.u64 	%rd4, %rd1;
	mul.wide.s32 	%rd5, %r1, 4;
	add.s64 	%rd6, %rd3, %rd5;
	ld.global.f32 	%f1, [%rd6];
	mul.f32 	%f2, %f1, 0f3F000000;
	cvt.rzi.s32.f32 	%r6, %f2;
	cvt.rn.f32.s32 	%f3, %r6;
	sub.f32 	%f4, %f2, %f3;
	setp.lt.f32 	%p2, %f4, 0f00000000;
	add.f32 	%f5, %f4, 0f3F800000;
	selp.f32 	%f6, %f5, %f4, %p2;
	setp.lt.f32 	%p3, %f6, 0f3F000000;
	mul.f32 	%f7, %f6, 0f40800000;
	add.f32 	%f8, %f7, 0fBF800000;
	mov.f32 	%f9, 0f40400000;
	sub.f32 	%f10, %f9, %f7;
	selp.f32 	%f11, %f8, %f10, %p3;
	fma.rn.f32 	%f12, %f1, 0f3DCCCCCD, 0f3F000000;
	max.f32 	%f13, %f12, 0f00000000;
	min.f32 	%f14, %f13, 0f3F800000;
	mul.f32 	%f15, %f14, %f14;
	add.f32 	%f16, %f14, %f14;
	sub.f32 	%f17, %f9, %f16;
	mul.f32 	%f18, %f15, %f17;
	fma.rn.f32 	%f19, %f11, 0f3F000000, %f18;
	add.s64 	%rd7, %rd4, %rd5;
	st.global.f32 	[%rd7], %f19;
$L__BB0_2:
	ret;

}


// ===== COMPILED SASS (sm_100) =====

	.target	sm_100

	.elftype	@"ET_EXEC"


//--------------------- .note.nv.tkinfo           --------------------------
	.section	.note.nv.tkinfo,"",@"SHT_NOTE"
	.sectionflags	@"SHF_NOTE_NV_TKINFO"
	.tkinfo
        /*0018*/ 	.word	0x00000002
        /*0030*/ 	.string	""
        /*0030*/ 	.string	"ptxas"
        /*0030*/ 	.string	"Cuda compilation tools, release 13.0, V13.0.88"
        /*0030*/ 	.string	"Build cuda_13.0.r13.0/compiler.36424714_0"
        /*0030*/ 	.string	"-arch sm_100 -m 64 "



//--------------------- .note.nv.cuinfo           --------------------------
	.section	.note.nv.cuinfo,"",@"SHT_NOTE"
	.sectionflags	@"SHF_NOTE_NV_CUINFO"
        /*0018*/ 	.short	0x0002
        /*001a*/ 	.short	0x0064
        /*001c*/ 	.short	0x0082
	.zero		2


//--------------------- .nv.info                  --------------------------
	.section	.nv.info,"",@"SHT_CUDA_INFO"
	.align	4


	//----- nvinfo : EIATTR_REGCOUNT
	.align		4
        /*0000*/ 	.byte	0x04, 0x2f
        /*0002*/ 	.short	(.L_1 - .L_0)
	.align		4
.L_0:
        /*0004*/ 	.word	index@(_Z16precision_kernelPfPKfi)
        /*0008*/ 	.word	0x0000000e


	//----- nvinfo : EIATTR_FRAME_SIZE
	.align		4
.L_1:
        /*000c*/ 	.byte	0x04, 0x11
        /*000e*/ 	.short	(.L_3 - .L_2)
	.align		4
.L_2:
        /*0010*/ 	.word	index@(_Z16precision_kernelPfPKfi)
        /*0014*/ 	.word	0x00000000


	//----- nvinfo : EIATTR_MIN_STACK_SIZE
	.align		4
.L_3:
        /*0018*/ 	.byte	0x04, 0x12
        /*001a*/ 	.short	(.L_5 - .L_4)
	.align		4
.L_4:
        /*001c*/ 	.word	index@(_Z16precision_kernelPfPKfi)
        /*0020*/ 	.word	0x00000000
.L_5:


//--------------------- .nv.compat                --------------------------
	.section	.nv.compat,"",@"SHT_CUDA_COMPAT_INFO"
	.align	4
        /*0000*/ 	.byte	0x02, 0x09, 0x00, 0x00, 0x02, 0x02, 0x01, 0x00, 0x02, 0x05, 0x05, 0x00, 0x03, 0x07, 0x01, 0x01
        /*0010*/ 	.byte	0x02, 0x03, 0x00, 0x00, 0x02, 0x06, 0x01, 0x00, 0x04, 0x0b, 0x08, 0x00, 0x01, 0x00, 0x00, 0x00
        /*0020*/ 	.byte	0x00, 0x00, 0x00, 0x00


//--------------------- .nv.info._Z16precision_kernelPfPKfi --------------------------
	.section	.nv.info._Z16precision_kernelPfPKfi,"",@"SHT_CUDA_INFO"
	.sectionflags	@""
	.align	4


	//----- nvinfo : EIATTR_CUDA_API_VERSION
	.align		4
        /*0000*/ 	.byte	0x04, 0x37
        /*0002*/ 	.short	(.L_7 - .L_6)
.L_6:
        /*0004*/ 	.word	0x00000082


	//----- nvinfo : EIATTR_KPARAM_INFO
	.align		4
.L_7:
        /*0008*/ 	.byte	0x04, 0x17
        /*000a*/ 	.short	(.L_9 - .L_8)
.L_8:
        /*000c*/ 	.word	0x00000000
        /*0010*/ 	.short	0x0002
        /*0012*/ 	.short	0x0010
        /*0014*/ 	.byte	0x00, 0xf0, 0x11, 0x00


	//----- nvinfo : EIATTR_KPARAM_INFO
	.align		4
.L_9:
        /*0018*/ 	.byte	0x04, 0x17
        /*001a*/ 	.short	(.L_11 - .L_10)
.L_10:
        /*001c*/ 	.word	0x00000000
        /*0020*/ 	.short	0x0001
        /*0022*/ 	.short	0x0008
        /*0024*/ 	.byte	0x00, 0xf5, 0x21, 0x00


	//----- nvinfo : EIATTR_KPARAM_INFO
	.align		4
.L_11:
        /*0028*/ 	.byte	0x04, 0x17
        /*002a*/ 	.short	(.L_13 - .L_12)
.L_12:
        /*002c*/ 	.word	0x00000000
        /*0030*/ 	.short	0x0000
        /*0032*/ 	.short	0x0000
        /*0034*/ 	.byte	0x00, 0xf5, 0x21, 0x00


	//----- nvinfo : EIATTR_SPARSE_MMA_MASK
	.align		4
.L_13:
        /*0038*/ 	.byte	0x03, 0x50
        /*003a*/ 	.short	0x0000


	//----- nvinfo : EIATTR_MAXREG_COUNT
	.align		4
        /*003c*/ 	.byte	0x03, 0x1b
        /*003e*/ 	.short	0x00ff


	//----- nvinfo : EIATTR_MERCURY_ISA_VERSION
	.align		4
        /*0040*/ 	.byte	0x03, 0x5f
        /*0042*/ 	.short	0x0101


	//----- nvinfo : EIATTR_VRC_CTA_INIT_COUNT
	.align		4
        /*0044*/ 	.byte	0x02, 0x4a
	.zero		1
	.zero		1


	//----- nvinfo : EIATTR_EXIT_INSTR_OFFSETS
	.align		4
        /*0048*/ 	.byte	0x04, 0x1c
        /*004a*/ 	.short	(.L_15 - .L_14)


	//   ....[0]....
.L_14:
        /*004c*/ 	.word	0x00000070


	//   ....[1]....
        /*0050*/ 	.word	0x00000200


	//----- nvinfo : EIATTR_CBANK_PARAM_SIZE
	.align		4
.L_15:
        /*0054*/ 	.byte	0x03, 0x19
        /*0056*/ 	.short	0x0014


	//----- nvinfo : EIATTR_PARAM_CBANK
	.align		4
        /*0058*/ 	.byte	0x04, 0x0a
        /*005a*/ 	.short	(.L_17 - .L_16)
	.align		4
.L_16:
        /*005c*/ 	.word	index@(.nv.constant0._Z16precision_kernelPfPKfi)
        /*0060*/ 	.short	0x0380
        /*0062*/ 	.short	0x0014


	//----- nvinfo : EIATTR_SW_WAR
	.align		4
.L_17:
        /*0064*/ 	.byte	0x04, 0x36
        /*0066*/ 	.short	(.L_19 - .L_18)
.L_18:
        /*0068*/ 	.word	0x00000008
.L_19:


//--------------------- .nv.callgraph             --------------------------
	.section	.nv.callgraph,"",@"SHT_CUDA_CALLGRAPH"
	.align	4
	.sectionentsize	8
	.align		4
        /*0000*/ 	.word	0x00000000
	.align		4
        /*0004*/ 	.word	0xffffffff
	.align		4
        /*0008*/ 	.word	0x00000000
	.align		4
        /*000c*/ 	.word	0xfffffffe
	.align		4
        /*0010*/ 	.word	0x00000000
	.align		4
        /*0014*/ 	.word	0xfffffffd
	.align		4
        /*0018*/ 	.word	0x00000000
	.align		4
        /*001c*/ 	.word	0xfffffffc


//--------------------- .text._Z16precision_kernelPfPKfi --------------------------
	.section	.text._Z16precision_kernelPfPKfi,"ax",@progbits
	.align	128
        .global         _Z16precision_kernelPfPKfi
        .type           _Z16precision_kernelPfPKfi,@function
        .size           _Z16precision_kernelPfPKfi,(.L_x_1 - _Z16precision_kernelPfPKfi)
        .other          _Z16precision_kernelPfPKfi,@"STO_CUDA_ENTRY STV_DEFAULT"
_Z16precision_kernelPfPKfi:
.text._Z16precision_kernelPfPKfi:
[----:B------:R-:W-:Y:S01]  /*0000*/  LDC R1, c[0x0][0x37c] ;  /* 0x0000df00ff017b82 */ /* 0x000fe20000000800 */
[----:B------:R-:W0:Y:S07]  /*0010*/  S2R R0, SR_TID.X ;  /* 0x0000000000007919 */ /* 0x000e2e0000002100 */
[----:B------:R-:W0:Y:S01]  /*0020*/  S2UR UR4, SR_CTAID.X ;  /* 0x00000000000479c3 */ /* 0x000e220000002500 */
[----:B------:R-:W1:Y:S07]  /*0030*/  LDCU UR5, c[0x0][0x390] ;  /* 0x00007200ff0577ac */ /* 0x000e6e0008000800 */
[----:B------:R-:W0:Y:S02]  /*0040*/  LDC R7, c[0x0][0x360] ;  /* 0x0000d800ff077b82 */ /* 0x000e240000000800 */
[----:B0-----:R-:W-:-:S05]  /*0050*/  IMAD R7, R7, UR4, R0 ;  /* 0x0000000407077c24 */ /* 0x001fca000f8e0200 */
[----:B-1----:R-:W-:-:S13]  /*0060*/  ISETP.GE.AND P0, PT, R7, UR5, PT ;  /* 0x0000000507007c0c */ /* 0x002fda000bf06270 */
[----:B------:R-:W-:Y:S05]  /*0070*/  @P0 EXIT ;  /* 0x000000000000094d */ /* 0x000fea0003800000 */
[----:B------:R-:W0:Y:S01]  /*0080*/  LDC.64 R2, c[0x0][0x388] ;  /* 0x0000e200ff027b82 */ /* 0x000e220000000a00 */
[----:B------:R-:W1:Y:S01]  /*0090*/  LDCU.64 UR4, c[0x0][0x358] ;  /* 0x00006b00ff0477ac */ /* 0x000e620008000a00 */
[----:B0-----:R-:W-:-:S06]  /*00a0*/  IMAD.WIDE R2, R7, 0x4, R2 ;  /* 0x0000000407027825 */ /* 0x001fcc00078e0202 */
[----:B-1----:R-:W2:Y:S01]  /*00b0*/  LDG.E R2, desc[UR4][R2.64] ;  /* 0x0000000402027981 */ /* 0x002ea2000c1e1900 */
[----:B------:R-:W-:Y:S01]  /*00c0*/  HFMA2 R9, -RZ, RZ, 1.44921875, -19.203125 ;  /* 0x3dcccccdff097431 */ /* 0x000fe200000001ff */
[----:B------:R-:W-:Y:S01]  /*00d0*/  MOV R11, 0x40800000 ;  /* 0x40800000000b7802 */ /* 0x000fe20000000f00 */
[----:B--2---:R-:W-:-:S03]  /*00e0*/  FMUL R0, R2, 0.5 ;  /* 0x3f00000002007820 */ /* 0x004fc60000400000 */
[----:B------:R-:W-:Y:S01]  /*00f0*/  FFMA.SAT R8, R2, R9, 0.5 ;  /* 0x3f00000002087423 */ /* 0x000fe20000002009 */
[----:B------:R-:W0:Y:S03]  /*0100*/  F2I.TRUNC.NTZ R4, R0 ;  /* 0x0000000000047305 */ /* 0x000e26000020f100 */
[C---:B------:R-:W-:Y:S01]  /*0110*/  FADD R2, R8.reuse, R8 ;  /* 0x0000000808027221 */ /* 0x040fe20000000000 */
[----:B------:R-:W-:-:S03]  /*0120*/  FMUL R8, R8, R8 ;  /* 0x0000000808087220 */ /* 0x000fc60000400000 */
[----:B------:R-:W-:-:S04]  /*0130*/  FADD R3, -R2, 3 ;  /* 0x4040000002037421 */ /* 0x000fc80000000100 */
[----:B------:R-:W-:Y:S01]  /*0140*/  FMUL R9, R8, R3 ;  /* 0x0000000308097220 */ /* 0x000fe20000400000 */
[----:B0-----:R-:W-:-:S04]  /*0150*/  I2FP.F32.S32 R5, R4 ;  /* 0x0000000400057245 */ /* 0x001fc80000201400 */
[C---:B------:R-:W-:Y:S01]  /*0160*/  FSETP.GEU.AND P0, PT, R0.reuse, R5, PT ;  /* 0x000000050000720b */ /* 0x040fe20003f0e000 */
[----:B------:R-:W-:Y:S02]  /*0170*/  FADD R6, R0, -R5 ;  /* 0x8000000500067221 */ /* 0x000fe40000000000 */
[----:B------:R-:W0:Y:S10]  /*0180*/  LDC.64 R4, c[0x0][0x380] ;  /* 0x0000e000ff047b82 */ /* 0x000e340000000a00 */
[----:B------:R-:W-:-:S04]  /*0190*/  @!P0 FADD R6, R6, 1 ;  /* 0x3f80000006068421 */ /* 0x000fc80000000000 */
[C---:B------:R-:W-:Y:S01]  /*01a0*/  FFMA R0, R6.reuse, R11, -1 ;  /* 0xbf80000006007423 */ /* 0x040fe2000000000b */
[----:B------:R-:W-:Y:S01]  /*01b0*/  FSETP.GEU.AND P0, PT, R6, 0.5, PT ;  /* 0x3f0000000600780b */ /* 0x000fe20003f0e000 */
[----:B0-----:R-:W-:-:S12]  /*01c0*/  IMAD.WIDE R2, R7, 0x4, R4 ;  /* 0x0000000407027825 */ /* 0x001fd800078e0204 */
[----:B------:R-:W-:-:S04]  /*01d0*/  @P0 FFMA R0, R6, -R11, 3 ;  /* 0x4040000006000423 */ /* 0x000fc8000000080b */
[----:B------:R-:W-:-:S05]  /*01e0*/  FFMA R9, R0, 0.5, R9 ;  /* 0x3f00000000097823 */ /* 0x000fca0000000009 */
[----:B------:R-:W-:Y:S01]  /*01f0*/  STG.E desc[UR4][R2.64], R9 ;  /* 0x0000000902007986 */ /* 0x000fe2000c101904 */
[----:B------:R-:W-:Y:S05]  /*0200*/  EXIT ;  /* 0x000000000000794d */ /* 0x000fea0003800000 */
.L_x_0:
[----:B------:R-:W-:-:S00]  /*0210*/  BRA `(.L_x_0) ;  /* 0xfffffffc00fc7947 */ /* 0x000fc0000383ffff */
[----:B------:R-:W-:-:S00]  /*0220*/  NOP ;  /* 0x0000000000007918 */ /* 0x000fc00000000000 */
        /* <DEDUP_REMOVED lines=13> */
.L_x_1:


//--------------------- .nv.shared.reserved.0     --------------------------
	.section	.nv.shared.reserved.0,"aw",@nobits
	.weak		__nv_reservedSMEM_offset_0_alias
	.size		__nv_reservedSMEM_offset_0_alias, 0, 64
	.other		__nv_reservedSMEM_offset_0_alias,@"STO_CUDA_RESERVED_SHARED STV_DEFAULT"
__nv_reservedSMEM_offset_0_alias:
	.zero		0
	.zero		64


//--------------------- .nv.constant0._Z16precision_kernelPfPKfi --------------------------
	.section	.nv.constant0._Z16precision_kernelPfPKfi,"a",@progbits
	.sectionflags	@""
	.align	4
.nv.constant0._Z16precision_kernelPfPKfi:
	.zero		916


//--------------------- SYMBOLS --------------------------

	.type		.nv.reservedSmem.offset0,@object
	.size		.nv.reservedSmem.offset0,0x4
